//
// Generated by NVIDIA NVVM Compiler
//
// Compiler Build ID: CL-36424714
// Cuda compilation tools, release 13.0, V13.0.88
// Based on NVVM 20.0.0
//

.version 9.0
.target sm_100
.address_size 64

	// .globl	matrixAdd

.visible .entry matrixAdd(
	.param .u64 .ptr .align 1 matrixAdd_param_0,
	.param .u64 .ptr .align 1 matrixAdd_param_1,
	.param .u64 .ptr .align 1 matrixAdd_param_2,
	.param .u32 matrixAdd_param_3,
	.param .u32 matrixAdd_param_4
)
{
	.reg .pred 	%p<4>;
	.reg .b32 	%r<14>;
	.reg .b64 	%rd<11>;
	.reg .b64 	%fd<4>;

	ld.param.u64 	%rd1, [matrixAdd_param_0];
	ld.param.u64 	%rd2, [matrixAdd_param_1];
	ld.param.u64 	%rd3, [matrixAdd_param_2];
	ld.param.u32 	%r3, [matrixAdd_param_3];
	ld.param.u32 	%r4, [matrixAdd_param_4];
	mov.u32 	%r6, %ctaid.x;
	mov.u32 	%r7, %ctaid.y;
	mov.u32 	%r8, %ntid.x;
	mov.u32 	%r9, %ntid.y;
	mov.u32 	%r10, %tid.x;
	mov.u32 	%r11, %tid.y;
	mad.lo.s32 	%r1, %r8, %r6, %r10;
	mad.lo.s32 	%r12, %r9, %r7, %r11;
	setp.ge.s32 	%p1, %r1, %r3;
	setp.ge.s32 	%p2, %r12, %r4;
	or.pred  	%p3, %p1, %p2;
	@%p3 bra 	$L__BB0_2;
	cvta.to.global.u64 	%rd4, %rd2;
	cvta.to.global.u64 	%rd5, %rd3;
	cvta.to.global.u64 	%rd6, %rd1;
	mad.lo.s32 	%r13, %r3, %r12, %r1;
	mul.wide.u32 	%rd7, %r13, 8;
	add.s64 	%rd8, %rd4, %rd7;
	ld.global.f64 	%fd1, [%rd8];
	add.s64 	%rd9, %rd5, %rd7;
	ld.global.f64 	%fd2, [%rd9];
	add.f64 	%fd3, %fd1, %fd2;
	add.s64 	%rd10, %rd6, %rd7;
	st.global.f64 	[%rd10], %fd3;
$L__BB0_2:
	ret;

}


// ===== COMPILED SASS (sm_100) =====

	.target	sm_100

	.elftype	@"ET_EXEC"


//--------------------- .note.nv.tkinfo           --------------------------
	.section	.note.nv.tkinfo,"",@"SHT_NOTE"
	.sectionflags	@"SHF_NOTE_NV_TKINFO"
	.tkinfo
        /*0018*/ 	.word	0x00000002
        /*0030*/ 	.string	""
        /*0030*/ 	.string	"ptxas"
        /*0030*/ 	.string	"Cuda compilation tools, release 13.0, V13.0.88"
        /*0030*/ 	.string	"Build cuda_13.0.r13.0/compiler.36424714_0"
        /*0030*/ 	.string	"-arch sm_100 -m 64 "



//--------------------- .note.nv.cuinfo           --------------------------
	.section	.note.nv.cuinfo,"",@"SHT_NOTE"
	.sectionflags	@"SHF_NOTE_NV_CUINFO"
        /*0018*/ 	.short	0x0002
        /*001a*/ 	.short	0x0064
        /*001c*/ 	.short	0x0082
	.zero		2


//--------------------- .nv.info                  --------------------------
	.section	.nv.info,"",@"SHT_CUDA_INFO"
	.align	4


	//----- nvinfo : EIATTR_REGCOUNT
	.align		4
        /*0000*/ 	.byte	0x04, 0x2f
        /*0002*/ 	.short	(.L_1 - .L_0)
	.align		4
.L_0:
        /*0004*/ 	.word	index@(matrixAdd)
        /*0008*/ 	.word	0x0000000e


	//----- nvinfo : EIATTR_FRAME_SIZE
	.align		4
.L_1:
        /*000c*/ 	.byte	0x04, 0x11
        /*000e*/ 	.short	(.L_3 - .L_2)
	.align		4
.L_2:
        /*0010*/ 	.word	index@(matrixAdd)
        /*0014*/ 	.word	0x00000000


	//----- nvinfo : EIATTR_MIN_STACK_SIZE
	.align		4
.L_3:
        /*0018*/ 	.byte	0x04, 0x12
        /*001a*/ 	.short	(.L_5 - .L_4)
	.align		4
.L_4:
        /*001c*/ 	.word	index@(matrixAdd)
        /*0020*/ 	.word	0x00000000
.L_5:


//--------------------- .nv.compat                --------------------------
	.section	.nv.compat,"",@"SHT_CUDA_COMPAT_INFO"
	.align	4
        /*0000*/ 	.byte	0x02, 0x09, 0x00, 0x00, 0x02, 0x02, 0x01, 0x00, 0x02, 0x05, 0x05, 0x00, 0x03, 0x07, 0x01, 0x01
        /*0010*/ 	.byte	0x02, 0x03, 0x00, 0x00, 0x02, 0x06, 0x01, 0x00, 0x04, 0x0b, 0x08, 0x00, 0x01, 0x00, 0x00, 0x00
        /*0020*/ 	.byte	0x00, 0x00, 0x00, 0x00


//--------------------- .nv.info.matrixAdd        --------------------------
	.section	.nv.info.matrixAdd,"",@"SHT_CUDA_INFO"
	.sectionflags	@""
	.align	4


	//----- nvinfo : EIATTR_CUDA_API_VERSION
	.align		4
        /*0000*/ 	.byte	0x04, 0x37
        /*0002*/ 	.short	(.L_7 - .L_6)
.L_6:
        /*0004*/ 	.word	0x00000082


	//----- nvinfo : EIATTR_KPARAM_INFO
	.align		4
.L_7:
        /*0008*/ 	.byte	0x04, 0x17
        /*000a*/ 	.short	(.L_9 - .L_8)
.L_8:
        /*000c*/ 	.word	0x00000000
        /*0010*/ 	.short	0x0004
        /*0012*/ 	.short	0x001c
        /*0014*/ 	.byte	0x00, 0xf0, 0x11, 0x00


	//----- nvinfo : EIATTR_KPARAM_INFO
	.align		4
.L_9:
        /*0018*/ 	.byte	0x04, 0x17
        /*001a*/ 	.short	(.L_11 - .L_10)
.L_10:
        /*001c*/ 	.word	0x00000000
        /*0020*/ 	.short	0x0003
        /*0022*/ 	.short	0x0018
        /*0024*/ 	.byte	0x00, 0xf0, 0x11, 0x00


	//----- nvinfo : EIATTR_KPARAM_INFO
	.align		4
.L_11:
        /*0028*/ 	.byte	0x04, 0x17
        /*002a*/ 	.short	(.L_13 - .L_12)
.L_12:
        /*002c*/ 	.word	0x00000000
        /*0030*/ 	.short	0x0002
        /*0032*/ 	.short	0x0010
        /*0034*/ 	.byte	0x00, 0xf5, 0x21, 0x00


	//----- nvinfo : EIATTR_KPARAM_INFO
	.align		4
.L_13:
        /*0038*/ 	.byte	0x04, 0x17
        /*003a*/ 	.short	(.L_15 - .L_14)
.L_14:
        /*003c*/ 	.word	0x00000000
        /*0040*/ 	.short	0x0001
        /*0042*/ 	.short	0x0008
        /*0044*/ 	.byte	0x00, 0xf5, 0x21, 0x00


	//----- nvinfo : EIATTR_KPARAM_INFO
	.align		4
.L_15:
        /*0048*/ 	.byte	0x04, 0x17
        /*004a*/ 	.short	(.L_17 - .L_16)
.L_16:
        /*004c*/ 	.word	0x00000000
        /*0050*/ 	.short	0x0000
        /*0052*/ 	.short	0x0000
        /*0054*/ 	.byte	0x00, 0xf5, 0x21, 0x00


	//----- nvinfo : EIATTR_SPARSE_MMA_MASK
	.align		4
.L_17:
        /*0058*/ 	.byte	0x03, 0x50
        /*005a*/ 	.short	0x0000


	//----- nvinfo : EIATTR_MAXREG_COUNT
	.align		4
        /*005c*/ 	.byte	0x03, 0x1b
        /*005e*/ 	.short	0x00ff


	//----- nvinfo : EIATTR_MERCURY_ISA_VERSION
	.align		4
        /*0060*/ 	.byte	0x03, 0x5f
        /*0062*/ 	.short	0x0101


	//----- nvinfo : EIATTR_VRC_CTA_INIT_COUNT
	.align		4
        /*0064*/ 	.byte	0x02, 0x4a
	.zero		1
	.zero		1


	//----- nvinfo : EIATTR_EXIT_INSTR_OFFSETS
	.align		4
        /*0068*/ 	.byte	0x04, 0x1c
        /*006a*/ 	.short	(.L_19 - .L_18)


	//   ....[0]....
.L_18:
        /*006c*/ 	.word	0x000000c0


	//   ....[1]....
        /*0070*/ 	.word	0x00000190


	//----- nvinfo : EIATTR_CBANK_PARAM_SIZE
	.align		4
.L_19:
        /*0074*/ 	.byte	0x03, 0x19
        /*0076*/ 	.short	0x0020


	//----- nvinfo : EIATTR_PARAM_CBANK
	.align		4
        /*0078*/ 	.byte	0x04, 0x0a
        /*007a*/ 	.short	(.L_21 - .L_20)
	.align		4
.L_20:
        /*007c*/ 	.word	index@(.nv.constant0.matrixAdd)
        /*0080*/ 	.short	0x0380
        /*0082*/ 	.short	0x0020


	//----- nvinfo : EIATTR_SW_WAR
	.align		4
.L_21:
        /*0084*/ 	.byte	0x04, 0x36
        /*0086*/ 	.short	(.L_23 - .L_22)
.L_22:
        /*0088*/ 	.word	0x00000008
.L_23:


//--------------------- .nv.callgraph             --------------------------
	.section	.nv.callgraph,"",@"SHT_CUDA_CALLGRAPH"
	.align	4
	.sectionentsize	8
	.align		4
        /*0000*/ 	.word	0x00000000
	.align		4
        /*0004*/ 	.word	0xffffffff
	.align		4
        /*0008*/ 	.word	0x00000000
	.align		4
        /*000c*/ 	.word	0xfffffffe
	.align		4
        /*0010*/ 	.word	0x00000000
	.align		4
        /*0014*/ 	.word	0xfffffffd
	.align		4
        /*0018*/ 	.word	0x00000000
	.align		4
        /*001c*/ 	.word	0xfffffffc


//--------------------- .text.matrixAdd           --------------------------
	.section	.text.matrixAdd,"ax",@progbits
	.align	128
        .global         matrixAdd
        .type           matrixAdd,@function
        .size           matrixAdd,(.L_x_1 - matrixAdd)
        .other          matrixAdd,@"STO_CUDA_ENTRY STV_DEFAULT"
matrixAdd:
.text.matrixAdd:
[----:B------:R-:W-:Y:S01]  /*0000*/  LDC R1, c[0x0][0x37c] ;  /* 0x0000df00ff017b82 */ /* 0x000fe20000000800 */
[----:B------:R-:W0:Y:S07]  /*0010*/  S2R R2, SR_TID.Y ;  /* 0x0000000000027919 */ /* 0x000e2e0000002200 */
[----:B------:R-:W1:Y:S01]  /*0020*/  LDC R0, c[0x0][0x360] ;  /* 0x0000d800ff007b82 */ /* 0x000e620000000800 */
[----:B------:R-:W2:Y:S01]  /*0030*/  LDCU.64 UR6, c[0x0][0x398] ;  /* 0x00007300ff0677ac */ /* 0x000ea20008000a00 */
[----:B------:R-:W1:Y:S06]  /*0040*/  S2R R3, SR_TID.X ;  /* 0x0000000000037919 */ /* 0x000e6c0000002100 */
[----:B------:R-:W0:Y:S08]  /*0050*/  S2UR UR5, SR_CTAID.Y ;  /* 0x00000000000579c3 */ /* 0x000e300000002600 */
[----:B------:R-:W0:Y:S08]  /*0060*/  LDC R7, c[0x0][0x364] ;  /* 0x0000d900ff077b82 */ /* 0x000e300000000800 */
[----:B------:R-:W1:Y:S01]  /*0070*/  S2UR UR4, SR_CTAID.X ;  /* 0x00000000000479c3 */ /* 0x000e620000002500 */
[----:B0-----:R-:W-:-:S05]  /*0080*/  IMAD R7, R7, UR5, R2 ;  /* 0x0000000507077c24 */ /* 0x001fca000f8e0202 */
[----:B--2---:R-:W-:Y:S01]  /*0090*/  ISETP.GE.AND P0, PT, R7, UR7, PT ;  /* 0x0000000707007c0c */ /* 0x004fe2000bf06270 */
[----:B-1----:R-:W-:-:S05]  /*00a0*/  IMAD R0, R0, UR4, R3 ;  /* 0x0000000400007c24 */ /* 0x002fca000f8e0203 */
[----:B------:R-:W-:-:S13]  /*00b0*/  ISETP.GE.OR P0, PT, R0, UR6, P0 ;  /* 0x0000000600007c0c */ /* 0x000fda0008706670 */
[----:B------:R-:W-:Y:S05]  /*00c0*/  @P0 EXIT ;  /* 0x000000000000094d */ /* 0x000fea0003800000 */
[----:B------:R-:W0:Y:S01]  /*00d0*/  LDC.64 R2, c[0x0][0x388] ;  /* 0x0000e200ff027b82 */ /* 0x000e220000000a00 */
[----:B------:R-:W1:Y:S01]  /*00e0*/  LDCU.64 UR4, c[0x0][0x358] ;  /* 0x00006b00ff0477ac */ /* 0x000e620008000a00 */
[----:B------:R-:W-:-:S06]  /*00f0*/  IMAD R11, R7, UR6, R0 ;  /* 0x00000006070b7c24 */ /* 0x000fcc000f8e0200 */
[----:B------:R-:W2:Y:S08]  /*0100*/  LDC.64 R4, c[0x0][0x390] ;  /* 0x0000e400ff047b82 */ /* 0x000eb00000000a00 */
[----:B------:R-:W3:Y:S01]  /*0110*/  LDC.64 R8, c[0x0][0x380] ;  /* 0x0000e000ff087b82 */ /* 0x000ee20000000a00 */
[----:B0-----:R-:W-:-:S06]  /*0120*/  IMAD.WIDE.U32 R2, R11, 0x8, R2 ;  /* 0x000000080b027825 */ /* 0x001fcc00078e0002 */
[----:B-1----:R-:W4:Y:S01]  /*0130*/  LDG.E.64 R2, desc[UR4][R2.64] ;  /* 0x0000000402027981 */ /* 0x002f22000c1e1b00 */
[----:B--2---:R-:W-:-:S06]  /*0140*/  IMAD.WIDE.U32 R4, R11, 0x8, R4 ;  /* 0x000000080b047825 */ /* 0x004fcc00078e0004 */
[----:B------:R-:W4:Y:S01]  /*0150*/  LDG.E.64 R4, desc[UR4][R4.64] ;  /* 0x0000000404047981 */ /* 0x000f22000c1e1b00 */
[----:B---3--:R-:W-:Y:S01]  /*0160*/  IMAD.WIDE.U32 R8, R11, 0x8, R8 ;  /* 0x000000080b087825 */ /* 0x008fe200078e0008 */
[----:B----4-:R-:W-:-:S07]  /*0170*/  DADD R6, R2, R4 ;  /* 0x0000000002067229 */ /* 0x010fce0000000004 */
[----:B------:R-:W-:Y:S01]  /*0180*/  STG.E.64 desc[UR4][R8.64], R6 ;  /* 0x0000000608007986 */ /* 0x000fe2000c101b04 */
[----:B------:R-:W-:Y:S05]  /*0190*/  EXIT ;  /* 0x000000000000794d */ /* 0x000fea0003800000 */
.L_x_0:
[----:B------:R-:W-:-:S00]  /*01a0*/  BRA `(.L_x_0) ;  /* 0xfffffffc00fc7947 */ /* 0x000fc0000383ffff */
[----:B------:R-:W-:-:S00]  /*01b0*/  NOP ;  /* 0x0000000000007918 */ /* 0x000fc00000000000 */
        /* <DEDUP_REMOVED lines=12> */
.L_x_1:


//--------------------- .nv.shared.reserved.0     --------------------------
	.section	.nv.shared.reserved.0,"aw",@nobits
	.weak		__nv_reservedSMEM_offset_0_alias
	.size		__nv_reservedSMEM_offset_0_alias, 0, 64
	.other		__nv_reservedSMEM_offset_0_alias,@"STO_CUDA_RESERVED_SHARED STV_DEFAULT"
__nv_reservedSMEM_offset_0_alias:
	.zero		0
	.zero		64


//--------------------- .nv.constant0.matrixAdd   --------------------------
	.section	.nv.constant0.matrixAdd,"a",@progbits
	.sectionflags	@""
	.align	4
.nv.constant0.matrixAdd:
	.zero		928


//--------------------- SYMBOLS --------------------------

	.type		.nv.reservedSmem.offset0,@object
	.size		.nv.reservedSmem.offset0,0x4
